//
// Generated by NVIDIA NVVM Compiler
//
// Compiler Build ID: CL-36424714
// Cuda compilation tools, release 13.0, V13.0.88
// Based on NVVM 20.0.0
//

.version 9.0
.target sm_100
.address_size 64

	// .globl	hadamard_batch

.visible .entry hadamard_batch(
	.param .u64 .ptr .align 1 hadamard_batch_param_0,
	.param .u64 .ptr .align 1 hadamard_batch_param_1,
	.param .u64 .ptr .align 1 hadamard_batch_param_2,
	.param .u64 hadamard_batch_param_3,
	.param .u64 hadamard_batch_param_4
)
{
	.reg .pred 	%p<2>;
	.reg .b32 	%r<5>;
	.reg .b64 	%rd<18>;

	ld.param.u64 	%rd2, [hadamard_batch_param_0];
	ld.param.u64 	%rd3, [hadamard_batch_param_1];
	ld.param.u64 	%rd4, [hadamard_batch_param_2];
	ld.param.u64 	%rd5, [hadamard_batch_param_3];
	ld.param.u64 	%rd6, [hadamard_batch_param_4];
	mul.lo.s64 	%rd7, %rd6, %rd5;
	mov.u32 	%r1, %ctaid.x;
	mov.u32 	%r2, %ntid.x;
	mov.u32 	%r3, %tid.x;
	mad.lo.s32 	%r4, %r1, %r2, %r3;
	cvt.u64.u32 	%rd1, %r4;
	setp.le.u64 	%p1, %rd7, %rd1;
	@%p1 bra 	$L__BB0_2;
	cvta.to.global.u64 	%rd8, %rd2;
	cvta.to.global.u64 	%rd9, %rd3;
	cvta.to.global.u64 	%rd10, %rd4;
	shl.b64 	%rd11, %rd1, 3;
	add.s64 	%rd12, %rd8, %rd11;
	ld.global.u64 	%rd13, [%rd12];
	add.s64 	%rd14, %rd9, %rd11;
	ld.global.u64 	%rd15, [%rd14];
	mul.lo.s64 	%rd16, %rd15, %rd13;
	add.s64 	%rd17, %rd10, %rd11;
	st.global.u64 	[%rd17], %rd16;
$L__BB0_2:
	ret;

}
	// .globl	scalar_batch
.visible .entry scalar_batch(
	.param .u64 .ptr .align 1 scalar_batch_param_0,
	.param .u64 .ptr .align 1 scalar_batch_param_1,
	.param .u64 .ptr .align 1 scalar_batch_param_2,
	.param .u64 scalar_batch_param_3,
	.param .u64 scalar_batch_param_4
)
{
	.reg .pred 	%p<3>;
	.reg .b32 	%r<8>;
	.reg .b64 	%rd<24>;

	ld.param.u64 	%rd5, [scalar_batch_param_0];
	ld.param.u64 	%rd6, [scalar_batch_param_1];
	ld.param.u64 	%rd7, [scalar_batch_param_2];
	ld.param.u64 	%rd8, [scalar_batch_param_3];
	ld.param.u64 	%rd9, [scalar_batch_param_4];
	mul.lo.s64 	%rd10, %rd9, %rd8;
	mov.u32 	%r1, %ctaid.x;
	mov.u32 	%r2, %ntid.x;
	mov.u32 	%r3, %tid.x;
	mad.lo.s32 	%r4, %r1, %r2, %r3;
	cvt.u64.u32 	%rd1, %r4;
	setp.le.u64 	%p1, %rd10, %rd1;
	@%p1 bra 	$L__BB1_5;
	and.b64  	%rd11, %rd8, -4294967296;
	setp.ne.s64 	%p2, %rd11, 0;
	@%p2 bra 	$L__BB1_3;
	cvt.u32.u64 	%r5, %rd8;
	cvt.u32.u64 	%r6, %rd1;
	div.u32 	%r7, %r6, %r5;
	cvt.u64.u32 	%rd23, %r7;
	bra.uni 	$L__BB1_4;
$L__BB1_3:
	div.u64 	%rd23, %rd1, %rd8;
$L__BB1_4:
	cvta.to.global.u64 	%rd12, %rd6;
	shl.b64 	%rd13, %rd23, 3;
	add.s64 	%rd14, %rd12, %rd13;
	ld.global.u64 	%rd15, [%rd14];
	cvta.to.global.u64 	%rd16, %rd5;
	shl.b64 	%rd17, %rd1, 3;
	add.s64 	%rd18, %rd16, %rd17;
	ld.global.u64 	%rd19, [%rd18];
	mul.lo.s64 	%rd20, %rd19, %rd15;
	cvta.to.global.u64 	%rd21, %rd7;
	add.s64 	%rd22, %rd21, %rd17;
	st.global.u64 	[%rd22], %rd20;
$L__BB1_5:
	ret;

}


// ===== COMPILED SASS (sm_100) =====

	.target	sm_100

	.elftype	@"ET_EXEC"


//--------------------- .note.nv.tkinfo           --------------------------
	.section	.note.nv.tkinfo,"",@"SHT_NOTE"
	.sectionflags	@"SHF_NOTE_NV_TKINFO"
	.tkinfo
        /*0018*/ 	.word	0x00000002
        /*0030*/ 	.string	""
        /*0030*/ 	.string	"ptxas"
        /*0030*/ 	.string	"Cuda compilation tools, release 13.0, V13.0.88"
        /*0030*/ 	.string	"Build cuda_13.0.r13.0/compiler.36424714_0"
        /*0030*/ 	.string	"-arch sm_100 -m 64 "



//--------------------- .note.nv.cuinfo           --------------------------
	.section	.note.nv.cuinfo,"",@"SHT_NOTE"
	.sectionflags	@"SHF_NOTE_NV_CUINFO"
        /*0018*/ 	.short	0x0002
        /*001a*/ 	.short	0x0064
        /*001c*/ 	.short	0x0082
	.zero		2


//--------------------- .nv.info                  --------------------------
	.section	.nv.info,"",@"SHT_CUDA_INFO"
	.align	4


	//----- nvinfo : EIATTR_REGCOUNT
	.align		4
        /*0000*/ 	.byte	0x04, 0x2f
        /*0002*/ 	.short	(.L_1 - .L_0)
	.align		4
.L_0:
        /*0004*/ 	.word	index@(hadamard_batch)
        /*0008*/ 	.word	0x0000000e


	//----- nvinfo : EIATTR_FRAME_SIZE
	.align		4
.L_1:
        /*000c*/ 	.byte	0x04, 0x11
        /*000e*/ 	.short	(.L_3 - .L_2)
	.align		4
.L_2:
        /*0010*/ 	.word	index@(hadamard_batch)
        /*0014*/ 	.word	0x00000000


	//----- nvinfo : EIATTR_REGCOUNT
	.align		4
.L_3:
        /*0018*/ 	.byte	0x04, 0x2f
        /*001a*/ 	.short	(.L_5 - .L_4)
	.align		4
.L_4:
        /*001c*/ 	.word	index@(scalar_batch)
        /*0020*/ 	.word	0x00000012


	//----- nvinfo : EIATTR_FRAME_SIZE
	.align		4
.L_5:
        /*0024*/ 	.byte	0x04, 0x11
        /*0026*/ 	.short	(.L_7 - .L_6)
	.align		4
.L_6:
        /*0028*/ 	.word	index@($__internal_0_$__cuda_sm20_div_u64)
        /*002c*/ 	.word	0x00000000


	//----- nvinfo : EIATTR_FRAME_SIZE
	.align		4
.L_7:
        /*0030*/ 	.byte	0x04, 0x11
        /*0032*/ 	.short	(.L_9 - .L_8)
	.align		4
.L_8:
        /*0034*/ 	.word	index@(scalar_batch)
        /*0038*/ 	.word	0x00000000


	//----- nvinfo : EIATTR_MIN_STACK_SIZE
	.align		4
.L_9:
        /*003c*/ 	.byte	0x04, 0x12
        /*003e*/ 	.short	(.L_11 - .L_10)
	.align		4
.L_10:
        /*0040*/ 	.word	index@(scalar_batch)
        /*0044*/ 	.word	0x00000000


	//----- nvinfo : EIATTR_MIN_STACK_SIZE
	.align		4
.L_11:
        /*0048*/ 	.byte	0x04, 0x12
        /*004a*/ 	.short	(.L_13 - .L_12)
	.align		4
.L_12:
        /*004c*/ 	.word	index@(hadamard_batch)
        /*0050*/ 	.word	0x00000000
.L_13:


//--------------------- .nv.compat                --------------------------
	.section	.nv.compat,"",@"SHT_CUDA_COMPAT_INFO"
	.align	4
        /*0000*/ 	.byte	0x02, 0x09, 0x00, 0x00, 0x02, 0x02, 0x01, 0x00, 0x02, 0x05, 0x05, 0x00, 0x03, 0x07, 0x01, 0x01
        /*0010*/ 	.byte	0x02, 0x03, 0x00, 0x00, 0x02, 0x06, 0x01, 0x00, 0x04, 0x0b, 0x08, 0x00, 0x09, 0x00, 0x00, 0x00
        /*0020*/ 	.byte	0x00, 0x00, 0x00, 0x00


//--------------------- .nv.info.scalar_batch     --------------------------
	.section	.nv.info.scalar_batch,"",@"SHT_CUDA_INFO"
	.sectionflags	@""
	.align	4


	//----- nvinfo : EIATTR_CUDA_API_VERSION
	.align		4
        /*0000*/ 	.byte	0x04, 0x37
        /*0002*/ 	.short	(.L_15 - .L_14)
.L_14:
        /*0004*/ 	.word	0x00000082


	//----- nvinfo : EIATTR_KPARAM_INFO
	.align		4
.L_15:
        /*0008*/ 	.byte	0x04, 0x17
        /*000a*/ 	.short	(.L_17 - .L_16)
.L_16:
        /*000c*/ 	.word	0x00000000
        /*0010*/ 	.short	0x0004
        /*0012*/ 	.short	0x0020
        /*0014*/ 	.byte	0x00, 0xf0, 0x21, 0x00


	//----- nvinfo : EIATTR_KPARAM_INFO
	.align		4
.L_17:
        /*0018*/ 	.byte	0x04, 0x17
        /*001a*/ 	.short	(.L_19 - .L_18)
.L_18:
        /*001c*/ 	.word	0x00000000
        /*0020*/ 	.short	0x0003
        /*0022*/ 	.short	0x0018
        /*0024*/ 	.byte	0x00, 0xf0, 0x21, 0x00


	//----- nvinfo : EIATTR_KPARAM_INFO
	.align		4
.L_19:
        /*0028*/ 	.byte	0x04, 0x17
        /*002a*/ 	.short	(.L_21 - .L_20)
.L_20:
        /*002c*/ 	.word	0x00000000
        /*0030*/ 	.short	0x0002
        /*0032*/ 	.short	0x0010
        /*0034*/ 	.byte	0x00, 0xf5, 0x21, 0x00


	//----- nvinfo : EIATTR_KPARAM_INFO
	.align		4
.L_21:
        /*0038*/ 	.byte	0x04, 0x17
        /*003a*/ 	.short	(.L_23 - .L_22)
.L_22:
        /*003c*/ 	.word	0x00000000
        /*0040*/ 	.short	0x0001
        /*0042*/ 	.short	0x0008
        /*0044*/ 	.byte	0x00, 0xf5, 0x21, 0x00


	//----- nvinfo : EIATTR_KPARAM_INFO
	.align		4
.L_23:
        /*0048*/ 	.byte	0x04, 0x17
        /*004a*/ 	.short	(.L_25 - .L_24)
.L_24:
        /*004c*/ 	.word	0x00000000
        /*0050*/ 	.short	0x0000
        /*0052*/ 	.short	0x0000
        /*0054*/ 	.byte	0x00, 0xf5, 0x21, 0x00


	//----- nvinfo : EIATTR_SPARSE_MMA_MASK
	.align		4
.L_25:
        /*0058*/ 	.byte	0x03, 0x50
        /*005a*/ 	.short	0x0000


	//----- nvinfo : EIATTR_MAXREG_COUNT
	.align		4
        /*005c*/ 	.byte	0x03, 0x1b
        /*005e*/ 	.short	0x00ff


	//----- nvinfo : EIATTR_MERCURY_ISA_VERSION
	.align		4
        /*0060*/ 	.byte	0x03, 0x5f
        /*0062*/ 	.short	0x0101


	//----- nvinfo : EIATTR_VRC_CTA_INIT_COUNT
	.align		4
        /*0064*/ 	.byte	0x02, 0x4a
	.zero		1
	.zero		1


	//----- nvinfo : EIATTR_EXIT_INSTR_OFFSETS
	.align		4
        /*0068*/ 	.byte	0x04, 0x1c
        /*006a*/ 	.short	(.L_27 - .L_26)


	//   ....[0]....
.L_26:
        /*006c*/ 	.word	0x000000e0


	//   ....[1]....
        /*0070*/ 	.word	0x00000390


	//----- nvinfo : EIATTR_CRS_STACK_SIZE
	.align		4
.L_27:
        /*0074*/ 	.byte	0x04, 0x1e
        /*0076*/ 	.short	(.L_29 - .L_28)
.L_28:
        /*0078*/ 	.word	0x00000000


	//----- nvinfo : EIATTR_CBANK_PARAM_SIZE
	.align		4
.L_29:
        /*007c*/ 	.byte	0x03, 0x19
        /*007e*/ 	.short	0x0028


	//----- nvinfo : EIATTR_PARAM_CBANK
	.align		4
        /*0080*/ 	.byte	0x04, 0x0a
        /*0082*/ 	.short	(.L_31 - .L_30)
	.align		4
.L_30:
        /*0084*/ 	.word	index@(.nv.constant0.scalar_batch)
        /*0088*/ 	.short	0x0380
        /*008a*/ 	.short	0x0028


	//----- nvinfo : EIATTR_SW_WAR
	.align		4
.L_31:
        /*008c*/ 	.byte	0x04, 0x36
        /*008e*/ 	.short	(.L_33 - .L_32)
.L_32:
        /*0090*/ 	.word	0x00000008
.L_33:


//--------------------- .nv.info.hadamard_batch   --------------------------
	.section	.nv.info.hadamard_batch,"",@"SHT_CUDA_INFO"
	.sectionflags	@""
	.align	4


	//----- nvinfo : EIATTR_CUDA_API_VERSION
	.align		4
        /*0000*/ 	.byte	0x04, 0x37
        /*0002*/ 	.short	(.L_35 - .L_34)
.L_34:
        /*0004*/ 	.word	0x00000082


	//----- nvinfo : EIATTR_KPARAM_INFO
	.align		4
.L_35:
        /*0008*/ 	.byte	0x04, 0x17
        /*000a*/ 	.short	(.L_37 - .L_36)
.L_36:
        /*000c*/ 	.word	0x00000000
        /*0010*/ 	.short	0x0004
        /*0012*/ 	.short	0x0020
        /*0014*/ 	.byte	0x00, 0xf0, 0x21, 0x00


	//----- nvinfo : EIATTR_KPARAM_INFO
	.align		4
.L_37:
        /*0018*/ 	.byte	0x04, 0x17
        /*001a*/ 	.short	(.L_39 - .L_38)
.L_38:
        /*001c*/ 	.word	0x00000000
        /*0020*/ 	.short	0x0003
        /*0022*/ 	.short	0x0018
        /*0024*/ 	.byte	0x00, 0xf0, 0x21, 0x00


	//----- nvinfo : EIATTR_KPARAM_INFO
	.align		4
.L_39:
        /*0028*/ 	.byte	0x04, 0x17
        /*002a*/ 	.short	(.L_41 - .L_40)
.L_40:
        /*002c*/ 	.word	0x00000000
        /*0030*/ 	.short	0x0002
        /*0032*/ 	.short	0x0010
        /*0034*/ 	.byte	0x00, 0xf5, 0x21, 0x00


	//----- nvinfo : EIATTR_KPARAM_INFO
	.align		4
.L_41:
        /*0038*/ 	.byte	0x04, 0x17
        /*003a*/ 	.short	(.L_43 - .L_42)
.L_42:
        /*003c*/ 	.word	0x00000000
        /*0040*/ 	.short	0x0001
        /*0042*/ 	.short	0x0008
        /*0044*/ 	.byte	0x00, 0xf5, 0x21, 0x00


	//----- nvinfo : EIATTR_KPARAM_INFO
	.align		4
.L_43:
        /*0048*/ 	.byte	0x04, 0x17
        /*004a*/ 	.short	(.L_45 - .L_44)
.L_44:
        /*004c*/ 	.word	0x00000000
        /*0050*/ 	.short	0x0000
        /*0052*/ 	.short	0x0000
        /*0054*/ 	.byte	0x00, 0xf5, 0x21, 0x00


	//----- nvinfo : EIATTR_SPARSE_MMA_MASK
	.align		4
.L_45:
        /*0058*/ 	.byte	0x03, 0x50
        /*005a*/ 	.short	0x0000


	//----- nvinfo : EIATTR_MAXREG_COUNT
	.align		4
        /*005c*/ 	.byte	0x03, 0x1b
        /*005e*/ 	.short	0x00ff


	//----- nvinfo : EIATTR_MERCURY_ISA_VERSION
	.align		4
        /*0060*/ 	.byte	0x03, 0x5f
        /*0062*/ 	.short	0x0101


	//----- nvinfo : EIATTR_VRC_CTA_INIT_COUNT
	.align		4
        /*0064*/ 	.byte	0x02, 0x4a
	.zero		1
	.zero		1


	//----- nvinfo : EIATTR_EXIT_INSTR_OFFSETS
	.align		4
        /*0068*/ 	.byte	0x04, 0x1c
        /*006a*/ 	.short	(.L_47 - .L_46)


	//   ....[0]....
.L_46:
        /*006c*/ 	.word	0x000000e0


	//   ....[1]....
        /*0070*/ 	.word	0x00000210


	//----- nvinfo : EIATTR_CBANK_PARAM_SIZE
	.align		4
.L_47:
        /*0074*/ 	.byte	0x03, 0x19
        /*0076*/ 	.short	0x0028


	//----- nvinfo : EIATTR_PARAM_CBANK
	.align		4
        /*0078*/ 	.byte	0x04, 0x0a
        /*007a*/ 	.short	(.L_49 - .L_48)
	.align		4
.L_48:
        /*007c*/ 	.word	index@(.nv.constant0.hadamard_batch)
        /*0080*/ 	.short	0x0380
        /*0082*/ 	.short	0x0028


	//----- nvinfo : EIATTR_SW_WAR
	.align		4
.L_49:
        /*0084*/ 	.byte	0x04, 0x36
        /*0086*/ 	.short	(.L_51 - .L_50)
.L_50:
        /*0088*/ 	.word	0x00000008
.L_51:


//--------------------- .nv.callgraph             --------------------------
	.section	.nv.callgraph,"",@"SHT_CUDA_CALLGRAPH"
	.align	4
	.sectionentsize	8
	.align		4
        /*0000*/ 	.word	0x00000000
	.align		4
        /*0004*/ 	.word	0xffffffff
	.align		4
        /*0008*/ 	.word	0x00000000
	.align		4
        /*000c*/ 	.word	0xfffffffe
	.align		4
        /*0010*/ 	.word	0x00000000
	.align		4
        /*0014*/ 	.word	0xfffffffd
	.align		4
        /*0018*/ 	.word	0x00000000
	.align		4
        /*001c*/ 	.word	0xfffffffc


//--------------------- .text.scalar_batch        --------------------------
	.section	.text.scalar_batch,"ax",@progbits
	.align	128
        .global         scalar_batch
        .type           scalar_batch,@function
        .size           scalar_batch,(.L_x_4 - scalar_batch)
        .other          scalar_batch,@"STO_CUDA_ENTRY STV_DEFAULT"
scalar_batch:
.text.scalar_batch:
[----:B------:R-:W-:Y:S01]  /*0000*/  LDC R1, c[0x0][0x37c] ;  /* 0x0000df00ff017b82 */ /* 0x000fe20000000800 */
[----:B------:R-:W0:Y:S01]  /*0010*/  S2R R3, SR_TID.X ;  /* 0x0000000000037919 */ /* 0x000e220000002100 */
[----:B------:R-:W1:Y:S06]  /*0020*/  LDCU.64 UR6, c[0x0][0x3a0] ;  /* 0x00007400ff0677ac */ /* 0x000e6c0008000a00 */
[----:B------:R-:W0:Y:S01]  /*0030*/  S2UR UR5, SR_CTAID.X ;  /* 0x00000000000579c3 */ /* 0x000e220000002500 */
[----:B------:R-:W1:Y:S07]  /*0040*/  LDCU.64 UR10, c[0x0][0x398] ;  /* 0x00007300ff0a77ac */ /* 0x000e6e0008000a00 */
[----:B------:R-:W0:Y:S01]  /*0050*/  LDC R0, c[0x0][0x360] ;  /* 0x0000d800ff007b82 */ /* 0x000e220000000800 */
[----:B-1----:R-:W-:-:S02]  /*0060*/  UIMAD UR4, UR7, UR10, URZ ;  /* 0x0000000a070472a4 */ /* 0x002fc4000f8e02ff */
[----:B------:R-:W-:Y:S02]  /*0070*/  UIMAD.WIDE.U32 UR8, UR6, UR10, URZ ;  /* 0x0000000a060872a5 */ /* 0x000fe4000f8e00ff */
[----:B------:R-:W-:-:S04]  /*0080*/  UIMAD UR4, UR6, UR11, UR4 ;  /* 0x0000000b060472a4 */ /* 0x000fc8000f8e0204 */
[----:B------:R-:W-:Y:S01]  /*0090*/  UIADD3 UR4, UPT, UPT, UR9, UR4, URZ ;  /* 0x0000000409047290 */ /* 0x000fe2000fffe0ff */
[----:B0-----:R-:W-:-:S05]  /*00a0*/  IMAD R0, R0, UR5, R3 ;  /* 0x0000000500007c24 */ /* 0x001fca000f8e0203 */
[----:B------:R-:W-:Y:S01]  /*00b0*/  IMAD.U32 R2, RZ, RZ, UR4 ;  /* 0x00000004ff027e24 */ /* 0x000fe2000f8e00ff */
[----:B------:R-:W-:-:S04]  /*00c0*/  ISETP.LT.U32.AND P0, PT, R0, UR8, PT ;  /* 0x0000000800007c0c */ /* 0x000fc8000bf01070 */
[----:B------:R-:W-:-:S13]  /*00d0*/  ISETP.GT.U32.AND.EX P0, PT, R2, RZ, PT, P0 ;  /* 0x000000ff0200720c */ /* 0x000fda0003f04100 */
[----:B------:R-:W-:Y:S05]  /*00e0*/  @!P0 EXIT ;  /* 0x000000000000894d */ /* 0x000fea0003800000 */
[----:B------:R-:W-:Y:S01]  /*00f0*/  UISETP.NE.U32.AND UP0, UPT, UR11, URZ, UPT ;  /* 0x000000ff0b00728c */ /* 0x000fe2000bf05070 */
[----:B------:R-:W0:Y:S08]  /*0100*/  LDCU.64 UR4, c[0x0][0x358] ;  /* 0x00006b00ff0477ac */ /* 0x000e300008000a00 */
[----:B------:R-:W-:Y:S05]  /*0110*/  BRA.U UP0, `(.L_x_0) ;  /* 0x0000000100507547 */ /* 0x000fea000b800000 */
[----:B------:R-:W1:Y:S01]  /*0120*/  I2F.U32.RP R4, UR10 ;  /* 0x0000000a00047d06 */ /* 0x000e620008209000 */
[----:B------:R-:W-:-:S07]  /*0130*/  ISETP.NE.U32.AND P2, PT, RZ, UR10, PT ;  /* 0x0000000aff007c0c */ /* 0x000fce000bf45070 */
[----:B-1----:R-:W1:Y:S02]  /*0140*/  MUFU.RCP R4, R4 ;  /* 0x0000000400047308 */ /* 0x002e640000001000 */
[----:B-1----:R-:W-:-:S06]  /*0150*/  VIADD R2, R4, 0xffffffe ;  /* 0x0ffffffe04027836 */ /* 0x002fcc0000000000 */
[----:B------:R1:W2:Y:S02]  /*0160*/  F2I.FTZ.U32.TRUNC.NTZ R3, R2 ;  /* 0x0000000200037305 */ /* 0x0002a4000021f000 */
[----:B-1----:R-:W-:Y:S01]  /*0170*/  IMAD.MOV.U32 R2, RZ, RZ, RZ ;  /* 0x000000ffff027224 */ /* 0x002fe200078e00ff */
[----:B--2---:R-:W-:-:S05]  /*0180*/  IADD3 R5, PT, PT, RZ, -R3, RZ ;  /* 0x80000003ff057210 */ /* 0x004fca0007ffe0ff */
[----:B------:R-:W-:-:S04]  /*0190*/  IMAD R5, R5, UR10, RZ ;  /* 0x0000000a05057c24 */ /* 0x000fc8000f8e02ff */
[----:B------:R-:W-:-:S06]  /*01a0*/  IMAD.HI.U32 R3, R3, R5, R2 ;  /* 0x0000000503037227 */ /* 0x000fcc00078e0002 */
[----:B------:R-:W-:-:S04]  /*01b0*/  IMAD.HI.U32 R2, R3, R0, RZ ;  /* 0x0000000003027227 */ /* 0x000fc800078e00ff */
[----:B------:R-:W-:-:S04]  /*01c0*/  IMAD.MOV R3, RZ, RZ, -R2 ;  /* 0x000000ffff037224 */ /* 0x000fc800078e0a02 */
[----:B------:R-:W-:-:S05]  /*01d0*/  IMAD R3, R3, UR10, R0 ;  /* 0x0000000a03037c24 */ /* 0x000fca000f8e0200 */
[----:B------:R-:W-:-:S13]  /*01e0*/  ISETP.GE.U32.AND P0, PT, R3, UR10, PT ;  /* 0x0000000a03007c0c */ /* 0x000fda000bf06070 */
[----:B------:R-:W-:Y:S01]  /*01f0*/  @P0 IADD3 R3, PT, PT, R3, -UR10, RZ ;  /* 0x8000000a03030c10 */ /* 0x000fe2000fffe0ff */
[----:B------:R-:W-:-:S03]  /*0200*/  @P0 VIADD R2, R2, 0x1 ;  /* 0x0000000102020836 */ /* 0x000fc60000000000 */
[----:B------:R-:W-:Y:S01]  /*0210*/  ISETP.GE.U32.AND P1, PT, R3, UR10, PT ;  /* 0x0000000a03007c0c */ /* 0x000fe2000bf26070 */
[----:B------:R-:W-:-:S12]  /*0220*/  HFMA2 R3, -RZ, RZ, 0, 0 ;  /* 0x00000000ff037431 */ /* 0x000fd800000001ff */
[----:B------:R-:W-:Y:S01]  /*0230*/  @P1 VIADD R2, R2, 0x1 ;  /* 0x0000000102021836 */ /* 0x000fe20000000000 */
[----:B------:R-:W-:Y:S01]  /*0240*/  @!P2 LOP3.LUT R2, RZ, UR10, RZ, 0x33, !PT ;  /* 0x0000000aff02ac12 */ /* 0x000fe2000f8e33ff */
[----:B------:R-:W-:Y:S06]  /*0250*/  BRA `(.L_x_1) ;  /* 0x0000000000087947 */ /* 0x000fec0003800000 */
.L_x_0:
[----:B------:R-:W-:-:S07]  /*0260*/  MOV R4, 0x280 ;  /* 0x0000028000047802 */ /* 0x000fce0000000f00 */
[----:B0-----:R-:W-:Y:S05]  /*0270*/  CALL.REL.NOINC `($__internal_0_$__cuda_sm20_div_u64) ;  /* 0x0000000000487944 */ /* 0x001fea0003c00000 */
.L_x_1:
[----:B------:R-:W1:Y:S01]  /*0280*/  LDCU.128 UR8, c[0x0][0x380] ;  /* 0x00007000ff0877ac */ /* 0x000e620008000c00 */
[----:B------:R-:W-:Y:S01]  /*0290*/  IMAD.SHL.U32 R10, R0, 0x8, RZ ;  /* 0x00000008000a7824 */ /* 0x000fe200078e00ff */
[----:B------:R-:W-:Y:S01]  /*02a0*/  SHF.R.U32.HI R0, RZ, 0x1d, R0 ;  /* 0x0000001dff007819 */ /* 0x000fe20000011600 */
[----:B------:R-:W2:Y:S03]  /*02b0*/  LDCU.64 UR6, c[0x0][0x390] ;  /* 0x00007200ff0677ac */ /* 0x000ea60008000a00 */
[----:B-1----:R-:W-:Y:S02]  /*02c0*/  IADD3 R4, P1, PT, R10, UR8, RZ ;  /* 0x000000080a047c10 */ /* 0x002fe4000ff3e0ff */
[----:B------:R-:W-:Y:S02]  /*02d0*/  LEA R6, P0, R2, UR10, 0x3 ;  /* 0x0000000a02067c11 */ /* 0x000fe4000f8018ff */
[----:B------:R-:W-:-:S02]  /*02e0*/  IADD3.X R5, PT, PT, R0, UR9, RZ, P1, !PT ;  /* 0x0000000900057c10 */ /* 0x000fc40008ffe4ff */
[----:B------:R-:W-:-:S04]  /*02f0*/  LEA.HI.X R7, R2, UR11, R3, 0x3, P0 ;  /* 0x0000000b02077c11 */ /* 0x000fc800080f1c03 */
[----:B0-----:R-:W3:Y:S04]  /*0300*/  LDG.E.64 R4, desc[UR4][R4.64] ;  /* 0x0000000404047981 */ /* 0x001ee8000c1e1b00 */
[----:B------:R-:W3:Y:S01]  /*0310*/  LDG.E.64 R2, desc[UR4][R6.64] ;  /* 0x0000000406027981 */ /* 0x000ee2000c1e1b00 */
[----:B--2---:R-:W-:Y:S01]  /*0320*/  IADD3 R10, P0, PT, R10, UR6, RZ ;  /* 0x000000060a0a7c10 */ /* 0x004fe2000ff1e0ff */
[-C--:B---3--:R-:W-:Y:S02]  /*0330*/  IMAD R11, R5, R2.reuse, RZ ;  /* 0x00000002050b7224 */ /* 0x088fe400078e02ff */
[----:B------:R-:W-:-:S04]  /*0340*/  IMAD.WIDE.U32 R8, R4, R2, RZ ;  /* 0x0000000204087225 */ /* 0x000fc800078e00ff */
[----:B------:R-:W-:Y:S01]  /*0350*/  IMAD R3, R3, R4, R11 ;  /* 0x0000000403037224 */ /* 0x000fe200078e020b */
[----:B------:R-:W-:-:S03]  /*0360*/  IADD3.X R11, PT, PT, R0, UR7, RZ, P0, !PT ;  /* 0x00000007000b7c10 */ /* 0x000fc600087fe4ff */
[----:B------:R-:W-:-:S05]  /*0370*/  IMAD.IADD R9, R9, 0x1, R3 ;  /* 0x0000000109097824 */ /* 0x000fca00078e0203 */
[----:B------:R-:W-:Y:S01]  /*0380*/  STG.E.64 desc[UR4][R10.64], R8 ;  /* 0x000000080a007986 */ /* 0x000fe2000c101b04 */
[----:B------:R-:W-:Y:S05]  /*0390*/  EXIT ;  /* 0x000000000000794d */ /* 0x000fea0003800000 */
        .weak           $__internal_0_$__cuda_sm20_div_u64
        .type           $__internal_0_$__cuda_sm20_div_u64,@function
        .size           $__internal_0_$__cuda_sm20_div_u64,(.L_x_4 - $__internal_0_$__cuda_sm20_div_u64)
$__internal_0_$__cuda_sm20_div_u64:
[----:B------:R-:W0:Y:S01]  /*03a0*/  LDCU.64 UR6, c[0x0][0x398] ;  /* 0x00007300ff0677ac */ /* 0x000e220008000a00 */
[----:B------:R-:W1:Y:S01]  /*03b0*/  LDC.64 R2, c[0x0][0x398] ;  /* 0x0000e600ff027b82 */ /* 0x000e620000000a00 */
[----:B0-----:R-:W0:Y:S08]  /*03c0*/  I2F.U64.RP R5, UR6 ;  /* 0x0000000600057d12 */ /* 0x001e300008309000 */
[----:B0-----:R-:W0:Y:S02]  /*03d0*/  MUFU.RCP R5, R5 ;  /* 0x0000000500057308 */ /* 0x001e240000001000 */
[----:B0-----:R-:W-:-:S06]  /*03e0*/  IADD3 R6, PT, PT, R5, 0x1ffffffe, RZ ;  /* 0x1ffffffe05067810 */ /* 0x001fcc0007ffe0ff */
[----:B------:R-:W1:Y:S02]  /*03f0*/  F2I.U64.TRUNC R6, R6 ;  /* 0x0000000600067311 */ /* 0x000e64000020d800 */
[----:B-1----:R-:W-:-:S04]  /*0400*/  IMAD.WIDE.U32 R8, R6, R2, RZ ;  /* 0x0000000206087225 */ /* 0x002fc800078e00ff */
[----:B------:R-:W-:Y:S01]  /*0410*/  IMAD R9, R6, R3, R9 ;  /* 0x0000000306097224 */ /* 0x000fe200078e0209 */
[----:B------:R-:W-:-:S03]  /*0420*/  IADD3 R11, P0, PT, RZ, -R8, RZ ;  /* 0x80000008ff0b7210 */ /* 0x000fc60007f1e0ff */
[----:B------:R-:W-:Y:S02]  /*0430*/  IMAD R9, R7, R2, R9 ;  /* 0x0000000207097224 */ /* 0x000fe400078e0209 */
[----:B------:R-:W-:-:S04]  /*0440*/  IMAD.HI.U32 R8, R6, R11, RZ ;  /* 0x0000000b06087227 */ /* 0x000fc800078e00ff */
[----:B------:R-:W-:Y:S02]  /*0450*/  IMAD.X R13, RZ, RZ, ~R9, P0 ;  /* 0x000000ffff0d7224 */ /* 0x000fe400000e0e09 */
[----:B------:R-:W-:Y:S02]  /*0460*/  IMAD.MOV.U32 R9, RZ, RZ, R6 ;  /* 0x000000ffff097224 */ /* 0x000fe400078e0006 */
[-C--:B------:R-:W-:Y:S02]  /*0470*/  IMAD R15, R7, R13.reuse, RZ ;  /* 0x0000000d070f7224 */ /* 0x080fe400078e02ff */
[----:B------:R-:W-:-:S04]  /*0480*/  IMAD.WIDE.U32 R8, P0, R6, R13, R8 ;  /* 0x0000000d06087225 */ /* 0x000fc80007800008 */
[----:B------:R-:W-:-:S04]  /*0490*/  IMAD.HI.U32 R5, R7, R13, RZ ;  /* 0x0000000d07057227 */ /* 0x000fc800078e00ff */
[----:B------:R-:W-:Y:S01]  /*04a0*/  IMAD.HI.U32 R8, P1, R7, R11, R8 ;  /* 0x0000000b07087227 */ /* 0x000fe20007820008 */
[----:B------:R-:W-:-:S04]  /*04b0*/  IADD3.X R5, PT, PT, R5, R7, RZ, P0, !PT ;  /* 0x0000000705057210 */ /* 0x000fc800007fe4ff */
[----:B------:R-:W-:-:S04]  /*04c0*/  IADD3 R9, P2, PT, R15, R8, RZ ;  /* 0x000000080f097210 */ /* 0x000fc80007f5e0ff */
[----:B------:R-:W-:Y:S01]  /*04d0*/  IADD3.X R5, PT, PT, RZ, RZ, R5, P2, P1 ;  /* 0x000000ffff057210 */ /* 0x000fe200017e2405 */
[----:B------:R-:W-:-:S04]  /*04e0*/  IMAD.WIDE.U32 R6, R9, R2, RZ ;  /* 0x0000000209067225 */ /* 0x000fc800078e00ff */
[----:B------:R-:W-:Y:S01]  /*04f0*/  IMAD R7, R9, R3, R7 ;  /* 0x0000000309077224 */ /* 0x000fe200078e0207 */
[----:B------:R-:W-:-:S03]  /*0500*/  IADD3 R11, P0, PT, RZ, -R6, RZ ;  /* 0x80000006ff0b7210 */ /* 0x000fc60007f1e0ff */
[----:B------:R-:W-:Y:S02]  /*0510*/  IMAD R7, R5, R2, R7 ;  /* 0x0000000205077224 */ /* 0x000fe400078e0207 */
[----:B------:R-:W-:-:S04]  /*0520*/  IMAD.HI.U32 R8, R9, R11, RZ ;  /* 0x0000000b09087227 */ /* 0x000fc800078e00ff */
[----:B------:R-:W-:Y:S01]  /*0530*/  IMAD.X R6, RZ, RZ, ~R7, P0 ;  /* 0x000000ffff067224 */ /* 0x000fe200000e0e07 */
[----:B------:R-:W-:-:S03]  /*0540*/  MOV R7, RZ ;  /* 0x000000ff00077202 */ /* 0x000fc60000000f00 */
[----:B------:R-:W-:-:S04]  /*0550*/  IMAD.WIDE.U32 R8, P0, R9, R6, R8 ;  /* 0x0000000609087225 */ /* 0x000fc80007800008 */
[C---:B------:R-:W-:Y:S02]  /*0560*/  IMAD R10, R5.reuse, R6, RZ ;  /* 0x00000006050a7224 */ /* 0x040fe400078e02ff */
[----:B------:R-:W-:-:S04]  /*0570*/  IMAD.HI.U32 R9, P1, R5, R11, R8 ;  /* 0x0000000b05097227 */ /* 0x000fc80007820008 */
[----:B------:R-:W-:Y:S01]  /*0580*/  IMAD.HI.U32 R8, R5, R6, RZ ;  /* 0x0000000605087227 */ /* 0x000fe200078e00ff */
[----:B------:R-:W-:-:S03]  /*0590*/  IADD3 R9, P2, PT, R10, R9, RZ ;  /* 0x000000090a097210 */ /* 0x000fc60007f5e0ff */
[----:B------:R-:W-:Y:S02]  /*05a0*/  IMAD.X R5, R8, 0x1, R5, P0 ;  /* 0x0000000108057824 */ /* 0x000fe400000e0605 */
[----:B------:R-:W-:-:S03]  /*05b0*/  IMAD.HI.U32 R6, R9, R0, RZ ;  /* 0x0000000009067227 */ /* 0x000fc600078e00ff */
[----:B------:R-:W-:Y:S01]  /*05c0*/  IADD3.X R5, PT, PT, RZ, RZ, R5, P2, P1 ;  /* 0x000000ffff057210 */ /* 0x000fe200017e2405 */
[----:B------:R-:W-:-:S04]  /*05d0*/  IMAD.WIDE.U32 R6, RZ, R9, R6 ;  /* 0x00000009ff067225 */ /* 0x000fc800078e0006 */
[----:B------:R-:W-:-:S05]  /*05e0*/  IMAD.HI.U32 R5, P0, R5, R0, R6 ;  /* 0x0000000005057227 */ /* 0x000fca0007800006 */
[----:B------:R-:W-:Y:S01]  /*05f0*/  IADD3 R9, P1, PT, RZ, R5, RZ ;  /* 0x00000005ff097210 */ /* 0x000fe20007f3e0ff */
[----:B------:R-:W-:-:S04]  /*0600*/  IMAD.X R5, RZ, RZ, RZ, P0 ;  /* 0x000000ffff057224 */ /* 0x000fc800000e06ff */
[----:B------:R-:W-:-:S04]  /*0610*/  IMAD.WIDE.U32 R6, R9, R2, RZ ;  /* 0x0000000209067225 */ /* 0x000fc800078e00ff */
[----:B------:R-:W-:Y:S01]  /*0620*/  IMAD.X R5, RZ, RZ, R5, P1 ;  /* 0x000000ffff057224 */ /* 0x000fe200008e0605 */
[----:B------:R-:W-:Y:S01]  /*0630*/  IADD3 R13, P1, PT, -R6, R0, RZ ;  /* 0x00000000060d7210 */ /* 0x000fe20007f3e1ff */
[----:B------:R-:W-:-:S03]  /*0640*/  IMAD R7, R9, R3, R7 ;  /* 0x0000000309077224 */ /* 0x000fc600078e0207 */
[-C--:B------:R-:W-:Y:S01]  /*0650*/  ISETP.GE.U32.AND P0, PT, R13, R2.reuse, PT ;  /* 0x000000020d00720c */ /* 0x080fe20003f06070 */
[-C--:B------:R-:W-:Y:S01]  /*0660*/  IMAD R7, R5, R2.reuse, R7 ;  /* 0x0000000205077224 */ /* 0x080fe200078e0207 */
[----:B------:R-:W-:-:S04]  /*0670*/  IADD3 R11, P2, PT, R13, -R2, RZ ;  /* 0x800000020d0b7210 */ /* 0x000fc80007f5e0ff */
[----:B------:R-:W-:Y:S02]  /*0680*/  IADD3.X R12, PT, PT, RZ, ~R7, RZ, P1, !PT ;  /* 0x80000007ff0c7210 */ /* 0x000fe40000ffe4ff */
[----:B------:R-:W-:Y:S02]  /*0690*/  IADD3 R8, P1, PT, R9, 0x1, RZ ;  /* 0x0000000109087810 */ /* 0x000fe40007f3e0ff */
[C---:B------:R-:W-:Y:S01]  /*06a0*/  ISETP.GE.U32.AND.EX P0, PT, R12.reuse, R3, PT, P0 ;  /* 0x000000030c00720c */ /* 0x040fe20003f06100 */
[----:B------:R-:W-:Y:S01]  /*06b0*/  IMAD.X R10, R12, 0x1, ~R3, P2 ;  /* 0x000000010c0a7824 */ /* 0x000fe200010e0e03 */
[----:B------:R-:W-:Y:S02]  /*06c0*/  IADD3.X R6, PT, PT, RZ, R5, RZ, P1, !PT ;  /* 0x00000005ff067210 */ /* 0x000fe40000ffe4ff */
[----:B------:R-:W-:Y:S02]  /*06d0*/  SEL R11, R11, R13, P0 ;  /* 0x0000000d0b0b7207 */ /* 0x000fe40000000000 */
[----:B------:R-:W-:-:S02]  /*06e0*/  SEL R8, R8, R9, P0 ;  /* 0x0000000908087207 */ /* 0x000fc40000000000 */
[----:B------:R-:W-:Y:S02]  /*06f0*/  SEL R10, R10, R12, P0 ;  /* 0x0000000c0a0a7207 */ /* 0x000fe40000000000 */
[----:B------:R-:W-:Y:S02]  /*0700*/  SEL R7, R6, R5, P0 ;  /* 0x0000000506077207 */ /* 0x000fe40000000000 */
[----:B------:R-:W-:Y:S02]  /*0710*/  ISETP.GE.U32.AND P0, PT, R11, R2, PT ;  /* 0x000000020b00720c */ /* 0x000fe40003f06070 */
[----:B------:R-:W-:Y:S02]  /*0720*/  IADD3 R5, P2, PT, R8, 0x1, RZ ;  /* 0x0000000108057810 */ /* 0x000fe40007f5e0ff */
[----:B------:R-:W-:Y:S02]  /*0730*/  ISETP.GE.U32.AND.EX P0, PT, R10, R3, PT, P0 ;  /* 0x000000030a00720c */ /* 0x000fe40003f06100 */
[----:B------:R-:W-:Y:S01]  /*0740*/  ISETP.NE.U32.AND P1, PT, R2, RZ, PT ;  /* 0x000000ff0200720c */ /* 0x000fe20003f25070 */
[----:B------:R-:W-:Y:S01]  /*0750*/  IMAD.X R6, RZ, RZ, R7, P2 ;  /* 0x000000ffff067224 */ /* 0x000fe200010e0607 */
[----:B------:R-:W-:Y:S01]  /*0760*/  SEL R2, R5, R8, P0 ;  /* 0x0000000805027207 */ /* 0x000fe20000000000 */
[----:B------:R-:W-:Y:S01]  /*0770*/  HFMA2 R5, -RZ, RZ, 0, 0 ;  /* 0x00000000ff057431 */ /* 0x000fe200000001ff */
[----:B------:R-:W-:-:S02]  /*0780*/  ISETP.NE.AND.EX P1, PT, R3, RZ, PT, P1 ;  /* 0x000000ff0300720c */ /* 0x000fc40003f25310 */
[----:B------:R-:W-:Y:S02]  /*0790*/  SEL R3, R6, R7, P0 ;  /* 0x0000000706037207 */ /* 0x000fe40000000000 */
[----:B------:R-:W-:Y:S02]  /*07a0*/  SEL R2, R2, 0xffffffff, P1 ;  /* 0xffffffff02027807 */ /* 0x000fe40000800000 */
[----:B------:R-:W-:Y:S01]  /*07b0*/  SEL R3, R3, 0xffffffff, P1 ;  /* 0xffffffff03037807 */ /* 0x000fe20000800000 */
[----:B------:R-:W-:Y:S06]  /*07c0*/  RET.REL.NODEC R4 `(scalar_batch) ;  /* 0xfffffff8040c7950 */ /* 0x000fec0003c3ffff */
.L_x_2:
[----:B------:R-:W-:-:S00]  /*07d0*/  BRA `(.L_x_2) ;  /* 0xfffffffc00fc7947 */ /* 0x000fc0000383ffff */
[----:B------:R-:W-:-:S00]  /*07e0*/  NOP ;  /* 0x0000000000007918 */ /* 0x000fc00000000000 */
        /* <DEDUP_REMOVED lines=9> */
.L_x_4:


//--------------------- .text.hadamard_batch      --------------------------
	.section	.text.hadamard_batch,"ax",@progbits
	.align	128
        .global         hadamard_batch
        .type           hadamard_batch,@function
        .size           hadamard_batch,(.L_x_6 - hadamard_batch)
        .other          hadamard_batch,@"STO_CUDA_ENTRY STV_DEFAULT"
hadamard_batch:
.text.hadamard_batch:
        /* <DEDUP_REMOVED lines=15> */
[----:B------:R-:W0:Y:S01]  /*00f0*/  LDCU.128 UR8, c[0x0][0x380] ;  /* 0x00007000ff0877ac */ /* 0x000e220008000c00 */
[----:B------:R-:W-:Y:S01]  /*0100*/  IMAD.SHL.U32 R8, R0, 0x8, RZ ;  /* 0x0000000800087824 */ /* 0x000fe200078e00ff */
[----:B------:R-:W-:Y:S01]  /*0110*/  SHF.R.U32.HI R0, RZ, 0x1d, R0 ;  /* 0x0000001dff007819 */ /* 0x000fe20000011600 */
[----:B------:R-:W1:Y:S01]  /*0120*/  LDCU.64 UR4, c[0x0][0x358] ;  /* 0x00006b00ff0477ac */ /* 0x000e620008000a00 */
[----:B------:R-:W2:Y:S02]  /*0130*/  LDCU.64 UR6, c[0x0][0x390] ;  /* 0x00007200ff0677ac */ /* 0x000ea40008000a00 */
[C---:B0-----:R-:W-:Y:S02]  /*0140*/  IADD3 R2, P0, PT, R8.reuse, UR8, RZ ;  /* 0x0000000808027c10 */ /* 0x041fe4000ff1e0ff */
[----:B------:R-:W-:Y:S02]  /*0150*/  IADD3 R4, P1, PT, R8, UR10, RZ ;  /* 0x0000000a08047c10 */ /* 0x000fe4000ff3e0ff */
[----:B------:R-:W-:-:S02]  /*0160*/  IADD3.X R3, PT, PT, R0, UR9, RZ, P0, !PT ;  /* 0x0000000900037c10 */ /* 0x000fc400087fe4ff */
[----:B------:R-:W-:-:S04]  /*0170*/  IADD3.X R5, PT, PT, R0, UR11, RZ, P1, !PT ;  /* 0x0000000b00057c10 */ /* 0x000fc80008ffe4ff */
[----:B-1----:R-:W3:Y:S04]  /*0180*/  LDG.E.64 R2, desc[UR4][R2.64] ;  /* 0x0000000402027981 */ /* 0x002ee8000c1e1b00 */
        /* <DEDUP_REMOVED lines=9> */
.L_x_3:
        /* <DEDUP_REMOVED lines=14> */
.L_x_6:


//--------------------- .nv.shared.reserved.0     --------------------------
	.section	.nv.shared.reserved.0,"aw",@nobits
	.weak		__nv_reservedSMEM_offset_0_alias
	.size		__nv_reservedSMEM_offset_0_alias, 0, 64
	.other		__nv_reservedSMEM_offset_0_alias,@"STO_CUDA_RESERVED_SHARED STV_DEFAULT"
__nv_reservedSMEM_offset_0_alias:
	.zero		0
	.zero		64


//--------------------- .nv.constant0.scalar_batch --------------------------
	.section	.nv.constant0.scalar_batch,"a",@progbits
	.sectionflags	@""
	.align	4
.nv.constant0.scalar_batch:
	.zero		936


//--------------------- .nv.constant0.hadamard_batch --------------------------
	.section	.nv.constant0.hadamard_batch,"a",@progbits
	.sectionflags	@""
	.align	4
.nv.constant0.hadamard_batch:
	.zero		936


//--------------------- SYMBOLS --------------------------

	.type		.nv.reservedSmem.offset0,@object
	.size		.nv.reservedSmem.offset0,0x4
